//
// Generated by NVIDIA NVVM Compiler
//
// Compiler Build ID: CL-36424714
// Cuda compilation tools, release 13.0, V13.0.88
// Based on NVVM 20.0.0
//

.version 9.0
.target sm_100
.address_size 64

	// .globl	_Z14sgemm_coalesceiiifPKfS0_fPf

.visible .entry _Z14sgemm_coalesceiiifPKfS0_fPf(
	.param .u32 _Z14sgemm_coalesceiiifPKfS0_fPf_param_0,
	.param .u32 _Z14sgemm_coalesceiiifPKfS0_fPf_param_1,
	.param .u32 _Z14sgemm_coalesceiiifPKfS0_fPf_param_2,
	.param .f32 _Z14sgemm_coalesceiiifPKfS0_fPf_param_3,
	.param .u64 .ptr .align 1 _Z14sgemm_coalesceiiifPKfS0_fPf_param_4,
	.param .u64 .ptr .align 1 _Z14sgemm_coalesceiiifPKfS0_fPf_param_5,
	.param .f32 _Z14sgemm_coalesceiiifPKfS0_fPf_param_6,
	.param .u64 .ptr .align 1 _Z14sgemm_coalesceiiifPKfS0_fPf_param_7
)
{
	.reg .pred 	%p<13>;
	.reg .b32 	%r<47>;
	.reg .b32 	%f<73>;
	.reg .b64 	%rd<40>;

	ld.param.u32 	%r22, [_Z14sgemm_coalesceiiifPKfS0_fPf_param_0];
	ld.param.u32 	%r23, [_Z14sgemm_coalesceiiifPKfS0_fPf_param_1];
	ld.param.u32 	%r21, [_Z14sgemm_coalesceiiifPKfS0_fPf_param_2];
	ld.param.f32 	%f13, [_Z14sgemm_coalesceiiifPKfS0_fPf_param_3];
	ld.param.u64 	%rd5, [_Z14sgemm_coalesceiiifPKfS0_fPf_param_4];
	ld.param.u64 	%rd6, [_Z14sgemm_coalesceiiifPKfS0_fPf_param_5];
	ld.param.f32 	%f14, [_Z14sgemm_coalesceiiifPKfS0_fPf_param_6];
	ld.param.u64 	%rd4, [_Z14sgemm_coalesceiiifPKfS0_fPf_param_7];
	cvta.to.global.u64 	%rd1, %rd6;
	cvta.to.global.u64 	%rd2, %rd5;
	mov.u32 	%r24, %ctaid.x;
	shl.b32 	%r25, %r24, 5;
	mov.u32 	%r26, %tid.x;
	shr.u32 	%r27, %r26, 5;
	or.b32  	%r1, %r25, %r27;
	mov.u32 	%r28, %ctaid.y;
	shl.b32 	%r29, %r28, 5;
	and.b32  	%r30, %r26, 31;
	or.b32  	%r31, %r29, %r30;
	setp.ge.s32 	%p1, %r1, %r22;
	setp.ge.s32 	%p2, %r31, %r23;
	or.pred  	%p3, %p1, %p2;
	@%p3 bra 	$L__BB0_14;
	setp.lt.s32 	%p4, %r21, 1;
	mov.f32 	%f72, 0f00000000;
	@%p4 bra 	$L__BB0_13;
	mul.lo.s32 	%r3, %r21, %r1;
	and.b32  	%r4, %r21, 7;
	setp.lt.u32 	%p5, %r21, 8;
	mov.f32 	%f72, 0f00000000;
	mov.b32 	%r45, 0;
	@%p5 bra 	$L__BB0_5;
	and.b32  	%r45, %r21, 2147483640;
	neg.s32 	%r43, %r45;
	shl.b32 	%r7, %r23, 3;
	add.s64 	%rd3, %rd2, 16;
	mov.f32 	%f72, 0f00000000;
	mul.wide.s32 	%rd11, %r23, 4;
	mov.u32 	%r41, %r3;
	mov.u32 	%r42, %r31;
$L__BB0_4:
	.pragma "nounroll";
	mul.wide.s32 	%rd7, %r41, 4;
	add.s64 	%rd8, %rd3, %rd7;
	ld.global.f32 	%f19, [%rd8+-16];
	mul.wide.s32 	%rd9, %r42, 4;
	add.s64 	%rd10, %rd1, %rd9;
	ld.global.f32 	%f20, [%rd10];
	fma.rn.f32 	%f21, %f19, %f20, %f72;
	ld.global.f32 	%f22, [%rd8+-12];
	add.s64 	%rd12, %rd10, %rd11;
	ld.global.f32 	%f23, [%rd12];
	fma.rn.f32 	%f24, %f22, %f23, %f21;
	ld.global.f32 	%f25, [%rd8+-8];
	add.s64 	%rd13, %rd12, %rd11;
	ld.global.f32 	%f26, [%rd13];
	fma.rn.f32 	%f27, %f25, %f26, %f24;
	ld.global.f32 	%f28, [%rd8+-4];
	add.s64 	%rd14, %rd13, %rd11;
	ld.global.f32 	%f29, [%rd14];
	fma.rn.f32 	%f30, %f28, %f29, %f27;
	ld.global.f32 	%f31, [%rd8];
	add.s64 	%rd15, %rd14, %rd11;
	ld.global.f32 	%f32, [%rd15];
	fma.rn.f32 	%f33, %f31, %f32, %f30;
	ld.global.f32 	%f34, [%rd8+4];
	add.s64 	%rd16, %rd15, %rd11;
	ld.global.f32 	%f35, [%rd16];
	fma.rn.f32 	%f36, %f34, %f35, %f33;
	ld.global.f32 	%f37, [%rd8+8];
	add.s64 	%rd17, %rd16, %rd11;
	ld.global.f32 	%f38, [%rd17];
	fma.rn.f32 	%f39, %f37, %f38, %f36;
	ld.global.f32 	%f40, [%rd8+12];
	add.s64 	%rd18, %rd17, %rd11;
	ld.global.f32 	%f41, [%rd18];
	fma.rn.f32 	%f72, %f40, %f41, %f39;
	add.s32 	%r43, %r43, 8;
	add.s32 	%r42, %r42, %r7;
	add.s32 	%r41, %r41, 8;
	setp.ne.s32 	%p6, %r43, 0;
	@%p6 bra 	$L__BB0_4;
$L__BB0_5:
	setp.eq.s32 	%p7, %r4, 0;
	@%p7 bra 	$L__BB0_13;
	and.b32  	%r15, %r21, 3;
	setp.lt.u32 	%p8, %r4, 4;
	@%p8 bra 	$L__BB0_8;
	add.s32 	%r33, %r45, %r3;
	mul.wide.s32 	%rd19, %r33, 4;
	add.s64 	%rd20, %rd2, %rd19;
	ld.global.f32 	%f43, [%rd20];
	mad.lo.s32 	%r34, %r45, %r23, %r31;
	mul.wide.s32 	%rd21, %r34, 4;
	add.s64 	%rd22, %rd1, %rd21;
	ld.global.f32 	%f44, [%rd22];
	fma.rn.f32 	%f45, %f43, %f44, %f72;
	ld.global.f32 	%f46, [%rd20+4];
	mul.wide.s32 	%rd23, %r23, 4;
	add.s64 	%rd24, %rd22, %rd23;
	ld.global.f32 	%f47, [%rd24];
	fma.rn.f32 	%f48, %f46, %f47, %f45;
	ld.global.f32 	%f49, [%rd20+8];
	add.s64 	%rd25, %rd24, %rd23;
	ld.global.f32 	%f50, [%rd25];
	fma.rn.f32 	%f51, %f49, %f50, %f48;
	ld.global.f32 	%f52, [%rd20+12];
	add.s64 	%rd26, %rd25, %rd23;
	ld.global.f32 	%f53, [%rd26];
	fma.rn.f32 	%f72, %f52, %f53, %f51;
	add.s32 	%r45, %r45, 4;
$L__BB0_8:
	setp.eq.s32 	%p9, %r15, 0;
	@%p9 bra 	$L__BB0_13;
	setp.eq.s32 	%p10, %r15, 1;
	@%p10 bra 	$L__BB0_11;
	add.s32 	%r35, %r45, %r3;
	mul.wide.s32 	%rd27, %r35, 4;
	add.s64 	%rd28, %rd2, %rd27;
	ld.global.f32 	%f55, [%rd28];
	mad.lo.s32 	%r36, %r45, %r23, %r31;
	mul.wide.s32 	%rd29, %r36, 4;
	add.s64 	%rd30, %rd1, %rd29;
	ld.global.f32 	%f56, [%rd30];
	fma.rn.f32 	%f57, %f55, %f56, %f72;
	ld.global.f32 	%f58, [%rd28+4];
	mul.wide.s32 	%rd31, %r23, 4;
	add.s64 	%rd32, %rd30, %rd31;
	ld.global.f32 	%f59, [%rd32];
	fma.rn.f32 	%f72, %f58, %f59, %f57;
	add.s32 	%r45, %r45, 2;
$L__BB0_11:
	and.b32  	%r37, %r21, 1;
	setp.eq.b32 	%p11, %r37, 1;
	not.pred 	%p12, %p11;
	@%p12 bra 	$L__BB0_13;
	add.s32 	%r38, %r45, %r3;
	mul.wide.s32 	%rd33, %r38, 4;
	add.s64 	%rd34, %rd2, %rd33;
	ld.global.f32 	%f60, [%rd34];
	mad.lo.s32 	%r39, %r45, %r23, %r31;
	mul.wide.s32 	%rd35, %r39, 4;
	add.s64 	%rd36, %rd1, %rd35;
	ld.global.f32 	%f61, [%rd36];
	fma.rn.f32 	%f72, %f60, %f61, %f72;
$L__BB0_13:
	mad.lo.s32 	%r40, %r23, %r1, %r31;
	cvta.to.global.u64 	%rd37, %rd4;
	mul.wide.s32 	%rd38, %r40, 4;
	add.s64 	%rd39, %rd37, %rd38;
	ld.global.f32 	%f62, [%rd39];
	mul.f32 	%f63, %f14, %f62;
	fma.rn.f32 	%f64, %f13, %f72, %f63;
	st.global.f32 	[%rd39], %f64;
$L__BB0_14:
	ret;

}


// ===== COMPILED SASS (sm_100) =====

	.target	sm_100

	.elftype	@"ET_EXEC"


//--------------------- .note.nv.tkinfo           --------------------------
	.section	.note.nv.tkinfo,"",@"SHT_NOTE"
	.sectionflags	@"SHF_NOTE_NV_TKINFO"
	.tkinfo
        /*0018*/ 	.word	0x00000002
        /*0030*/ 	.string	""
        /*0030*/ 	.string	"ptxas"
        /*0030*/ 	.string	"Cuda compilation tools, release 13.0, V13.0.88"
        /*0030*/ 	.string	"Build cuda_13.0.r13.0/compiler.36424714_0"
        /*0030*/ 	.string	"-arch sm_100 -m 64 "



//--------------------- .note.nv.cuinfo           --------------------------
	.section	.note.nv.cuinfo,"",@"SHT_NOTE"
	.sectionflags	@"SHF_NOTE_NV_CUINFO"
        /*0018*/ 	.short	0x0002
        /*001a*/ 	.short	0x0064
        /*001c*/ 	.short	0x0082
	.zero		2


//--------------------- .nv.info                  --------------------------
	.section	.nv.info,"",@"SHT_CUDA_INFO"
	.align	4


	//----- nvinfo : EIATTR_REGCOUNT
	.align		4
        /*0000*/ 	.byte	0x04, 0x2f
        /*0002*/ 	.short	(.L_1 - .L_0)
	.align		4
.L_0:
        /*0004*/ 	.word	index@(_Z14sgemm_coalesceiiifPKfS0_fPf)
        /*0008*/ 	.word	0x00000020


	//----- nvinfo : EIATTR_FRAME_SIZE
	.align		4
.L_1:
        /*000c*/ 	.byte	0x04, 0x11
        /*000e*/ 	.short	(.L_3 - .L_2)
	.align		4
.L_2:
        /*0010*/ 	.word	index@(_Z14sgemm_coalesceiiifPKfS0_fPf)
        /*0014*/ 	.word	0x00000000


	//----- nvinfo : EIATTR_MIN_STACK_SIZE
	.align		4
.L_3:
        /*0018*/ 	.byte	0x04, 0x12
        /*001a*/ 	.short	(.L_5 - .L_4)
	.align		4
.L_4:
        /*001c*/ 	.word	index@(_Z14sgemm_coalesceiiifPKfS0_fPf)
        /*0020*/ 	.word	0x00000000
.L_5:


//--------------------- .nv.compat                --------------------------
	.section	.nv.compat,"",@"SHT_CUDA_COMPAT_INFO"
	.align	4
        /*0000*/ 	.byte	0x02, 0x09, 0x00, 0x00, 0x02, 0x02, 0x01, 0x00, 0x02, 0x05, 0x05, 0x00, 0x03, 0x07, 0x01, 0x01
        /*0010*/ 	.byte	0x02, 0x03, 0x00, 0x00, 0x02, 0x06, 0x01, 0x00, 0x04, 0x0b, 0x08, 0x00, 0x09, 0x00, 0x00, 0x00
        /*0020*/ 	.byte	0x00, 0x00, 0x00, 0x00


//--------------------- .nv.info._Z14sgemm_coalesceiiifPKfS0_fPf --------------------------
	.section	.nv.info._Z14sgemm_coalesceiiifPKfS0_fPf,"",@"SHT_CUDA_INFO"
	.sectionflags	@""
	.align	4


	//----- nvinfo : EIATTR_CUDA_API_VERSION
	.align		4
        /*0000*/ 	.byte	0x04, 0x37
        /*0002*/ 	.short	(.L_7 - .L_6)
.L_6:
        /*0004*/ 	.word	0x00000082


	//----- nvinfo : EIATTR_KPARAM_INFO
	.align		4
.L_7:
        /*0008*/ 	.byte	0x04, 0x17
        /*000a*/ 	.short	(.L_9 - .L_8)
.L_8:
        /*000c*/ 	.word	0x00000000
        /*0010*/ 	.short	0x0007
        /*0012*/ 	.short	0x0028
        /*0014*/ 	.byte	0x00, 0xf5, 0x21, 0x00


	//----- nvinfo : EIATTR_KPARAM_INFO
	.align		4
.L_9:
        /*0018*/ 	.byte	0x04, 0x17
        /*001a*/ 	.short	(.L_11 - .L_10)
.L_10:
        /*001c*/ 	.word	0x00000000
        /*0020*/ 	.short	0x0006
        /*0022*/ 	.short	0x0020
        /*0024*/ 	.byte	0x00, 0xf0, 0x11, 0x00


	//----- nvinfo : EIATTR_KPARAM_INFO
	.align		4
.L_11:
        /*0028*/ 	.byte	0x04, 0x17
        /*002a*/ 	.short	(.L_13 - .L_12)
.L_12:
        /*002c*/ 	.word	0x00000000
        /*0030*/ 	.short	0x0005
        /*0032*/ 	.short	0x0018
        /*0034*/ 	.byte	0x00, 0xf5, 0x21, 0x00


	//----- nvinfo : EIATTR_KPARAM_INFO
	.align		4
.L_13:
        /*0038*/ 	.byte	0x04, 0x17
        /*003a*/ 	.short	(.L_15 - .L_14)
.L_14:
        /*003c*/ 	.word	0x00000000
        /*0040*/ 	.short	0x0004
        /*0042*/ 	.short	0x0010
        /*0044*/ 	.byte	0x00, 0xf5, 0x21, 0x00


	//----- nvinfo : EIATTR_KPARAM_INFO
	.align		4
.L_15:
        /*0048*/ 	.byte	0x04, 0x17
        /*004a*/ 	.short	(.L_17 - .L_16)
.L_16:
        /*004c*/ 	.word	0x00000000
        /*0050*/ 	.short	0x0003
        /*0052*/ 	.short	0x000c
        /*0054*/ 	.byte	0x00, 0xf0, 0x11, 0x00


	//----- nvinfo : EIATTR_KPARAM_INFO
	.align		4
.L_17:
        /*0058*/ 	.byte	0x04, 0x17
        /*005a*/ 	.short	(.L_19 - .L_18)
.L_18:
        /*005c*/ 	.word	0x00000000
        /*0060*/ 	.short	0x0002
        /*0062*/ 	.short	0x0008
        /*0064*/ 	.byte	0x00, 0xf0, 0x11, 0x00


	//----- nvinfo : EIATTR_KPARAM_INFO
	.align		4
.L_19:
        /*0068*/ 	.byte	0x04, 0x17
        /*006a*/ 	.short	(.L_21 - .L_20)
.L_20:
        /*006c*/ 	.word	0x00000000
        /*0070*/ 	.short	0x0001
        /*0072*/ 	.short	0x0004
        /*0074*/ 	.byte	0x00, 0xf0, 0x11, 0x00


	//----- nvinfo : EIATTR_KPARAM_INFO
	.align		4
.L_21:
        /*0078*/ 	.byte	0x04, 0x17
        /*007a*/ 	.short	(.L_23 - .L_22)
.L_22:
        /*007c*/ 	.word	0x00000000
        /*0080*/ 	.short	0x0000
        /*0082*/ 	.short	0x0000
        /*0084*/ 	.byte	0x00, 0xf0, 0x11, 0x00


	//----- nvinfo : EIATTR_SPARSE_MMA_MASK
	.align		4
.L_23:
        /*0088*/ 	.byte	0x03, 0x50
        /*008a*/ 	.short	0x0000


	//----- nvinfo : EIATTR_MAXREG_COUNT
	.align		4
        /*008c*/ 	.byte	0x03, 0x1b
        /*008e*/ 	.short	0x00ff


	//----- nvinfo : EIATTR_MERCURY_ISA_VERSION
	.align		4
        /*0090*/ 	.byte	0x03, 0x5f
        /*0092*/ 	.short	0x0101


	//----- nvinfo : EIATTR_VRC_CTA_INIT_COUNT
	.align		4
        /*0094*/ 	.byte	0x02, 0x4a
	.zero		1
	.zero		1


	//----- nvinfo : EIATTR_EXIT_INSTR_OFFSETS
	.align		4
        /*0098*/ 	.byte	0x04, 0x1c
        /*009a*/ 	.short	(.L_25 - .L_24)


	//   ....[0]....
.L_24:
        /*009c*/ 	.word	0x000000c0


	//   ....[1]....
        /*00a0*/ 	.word	0x00000890


	//----- nvinfo : EIATTR_CBANK_PARAM_SIZE
	.align		4
.L_25:
        /*00a4*/ 	.byte	0x03, 0x19
        /*00a6*/ 	.short	0x0030


	//----- nvinfo : EIATTR_PARAM_CBANK
	.align		4
        /*00a8*/ 	.byte	0x04, 0x0a
        /*00aa*/ 	.short	(.L_27 - .L_26)
	.align		4
.L_26:
        /*00ac*/ 	.word	index@(.nv.constant0._Z14sgemm_coalesceiiifPKfS0_fPf)
        /*00b0*/ 	.short	0x0380
        /*00b2*/ 	.short	0x0030


	//----- nvinfo : EIATTR_SW_WAR
	.align		4
.L_27:
        /*00b4*/ 	.byte	0x04, 0x36
        /*00b6*/ 	.short	(.L_29 - .L_28)
.L_28:
        /*00b8*/ 	.word	0x00000008
.L_29:


//--------------------- .nv.callgraph             --------------------------
	.section	.nv.callgraph,"",@"SHT_CUDA_CALLGRAPH"
	.align	4
	.sectionentsize	8
	.align		4
        /*0000*/ 	.word	0x00000000
	.align		4
        /*0004*/ 	.word	0xffffffff
	.align		4
        /*0008*/ 	.word	0x00000000
	.align		4
        /*000c*/ 	.word	0xfffffffe
	.align		4
        /*0010*/ 	.word	0x00000000
	.align		4
        /*0014*/ 	.word	0xfffffffd
	.align		4
        /*0018*/ 	.word	0x00000000
	.align		4
        /*001c*/ 	.word	0xfffffffc


//--------------------- .text._Z14sgemm_coalesceiiifPKfS0_fPf --------------------------
	.section	.text._Z14sgemm_coalesceiiifPKfS0_fPf,"ax",@progbits
	.align	128
        .global         _Z14sgemm_coalesceiiifPKfS0_fPf
        .type           _Z14sgemm_coalesceiiifPKfS0_fPf,@function
        .size           _Z14sgemm_coalesceiiifPKfS0_fPf,(.L_x_5 - _Z14sgemm_coalesceiiifPKfS0_fPf)
        .other          _Z14sgemm_coalesceiiifPKfS0_fPf,@"STO_CUDA_ENTRY STV_DEFAULT"
_Z14sgemm_coalesceiiifPKfS0_fPf:
.text._Z14sgemm_coalesceiiifPKfS0_fPf:
[----:B------:R-:W-:Y:S01]  /*0000*/  LDC R1, c[0x0][0x37c] ;  /* 0x0000df00ff017b82 */ /* 0x000fe20000000800 */
[----:B------:R-:W0:Y:S07]  /*0010*/  S2R R0, SR_TID.X ;  /* 0x0000000000007919 */ /* 0x000e2e0000002100 */
[----:B------:R-:W1:Y:S01]  /*0020*/  S2UR UR4, SR_CTAID.X ;  /* 0x00000000000479c3 */ /* 0x000e620000002500 */
[----:B------:R-:W2:Y:S07]  /*0030*/  S2R R5, SR_CTAID.Y ;  /* 0x0000000000057919 */ /* 0x000eae0000002600 */
[----:B------:R-:W3:Y:S01]  /*0040*/  LDC.64 R2, c[0x0][0x380] ;  /* 0x0000e000ff027b82 */ /* 0x000ee20000000a00 */
[----:B-1----:R-:W-:Y:S01]  /*0050*/  USHF.L.U32 UR4, UR4, 0x5, URZ ;  /* 0x0000000504047899 */ /* 0x002fe200080006ff */
[----:B0-----:R-:W-:-:S02]  /*0060*/  LOP3.LUT R16, R0, 0x1f, RZ, 0xc0, !PT ;  /* 0x0000001f00107812 */ /* 0x001fc400078ec0ff */
[----:B------:R-:W-:Y:S02]  /*0070*/  SHF.R.U32.HI R0, RZ, 0x5, R0 ;  /* 0x00000005ff007819 */ /* 0x000fe40000011600 */
[----:B--2---:R-:W-:Y:S02]  /*0080*/  LEA R16, R5, R16, 0x5 ;  /* 0x0000001005107211 */ /* 0x004fe400078e28ff */
[----:B------:R-:W-:Y:S02]  /*0090*/  LOP3.LUT R0, R0, UR4, RZ, 0xfc, !PT ;  /* 0x0000000400007c12 */ /* 0x000fe4000f8efcff */
[----:B---3--:R-:W-:-:S04]  /*00a0*/  ISETP.GE.AND P0, PT, R16, R3, PT ;  /* 0x000000031000720c */ /* 0x008fc80003f06270 */
[----:B------:R-:W-:-:S13]  /*00b0*/  ISETP.GE.OR P0, PT, R0, R2, P0 ;  /* 0x000000020000720c */ /* 0x000fda0000706670 */
[----:B------:R-:W-:Y:S05]  /*00c0*/  @P0 EXIT ;  /* 0x000000000000094d */ /* 0x000fea0003800000 */
[----:B------:R-:W0:Y:S01]  /*00d0*/  LDC R17, c[0x0][0x388] ;  /* 0x0000e200ff117b82 */ /* 0x000e220000000800 */
[----:B------:R-:W1:Y:S01]  /*00e0*/  LDCU.64 UR6, c[0x0][0x358] ;  /* 0x00006b00ff0677ac */ /* 0x000e620008000a00 */
[----:B------:R-:W-:Y:S01]  /*00f0*/  HFMA2 R26, -RZ, RZ, 0, 0 ;  /* 0x00000000ff1a7431 */ /* 0x000fe200000001ff */
[----:B0-----:R-:W-:-:S13]  /*0100*/  ISETP.GE.AND P0, PT, R17, 0x1, PT ;  /* 0x000000011100780c */ /* 0x001fda0003f06270 */
[----:B-1----:R-:W-:Y:S05]  /*0110*/  @!P0 BRA `(.L_x_0) ;  /* 0x0000000400b88947 */ /* 0x002fea0003800000 */
[C---:B------:R-:W-:Y:S01]  /*0120*/  ISETP.GE.U32.AND P1, PT, R17.reuse, 0x8, PT ;  /* 0x000000081100780c */ /* 0x040fe20003f26070 */
[----:B------:R-:W-:Y:S01]  /*0130*/  IMAD R18, R0, R17, RZ ;  /* 0x0000001100127224 */ /* 0x000fe200078e02ff */
[----:B------:R-:W-:Y:S02]  /*0140*/  LOP3.LUT R25, R17, 0x7, RZ, 0xc0, !PT ;  /* 0x0000000711197812 */ /* 0x000fe400078ec0ff */
[----:B------:R-:W-:Y:S02]  /*0150*/  MOV R26, RZ ;  /* 0x000000ff001a7202 */ /* 0x000fe40000000f00 */
[----:B------:R-:W-:Y:S02]  /*0160*/  ISETP.NE.AND P0, PT, R25, RZ, PT ;  /* 0x000000ff1900720c */ /* 0x000fe40003f05270 */
[----:B------:R-:W-:-:S05]  /*0170*/  MOV R19, RZ ;  /* 0x000000ff00137202 */ /* 0x000fca0000000f00 */
[----:B------:R-:W-:Y:S06]  /*0180*/  @!P1 BRA `(.L_x_1) ;  /* 0x0000000000c49947 */ /* 0x000fec0003800000 */
[----:B------:R-:W0:Y:S01]  /*0190*/  LDCU.64 UR4, c[0x0][0x390] ;  /* 0x00007200ff0477ac */ /* 0x000e220008000a00 */
[----:B------:R-:W-:Y:S02]  /*01a0*/  LOP3.LUT R19, R17, 0x7ffffff8, RZ, 0xc0, !PT ;  /* 0x7ffffff811137812 */ /* 0x000fe400078ec0ff */
[----:B------:R-:W-:Y:S02]  /*01b0*/  MOV R26, RZ ;  /* 0x000000ff001a7202 */ /* 0x000fe40000000f00 */
[----:B------:R-:W-:Y:S02]  /*01c0*/  MOV R2, R18 ;  /* 0x0000001200027202 */ /* 0x000fe40000000f00 */
[----:B------:R-:W-:Y:S02]  /*01d0*/  MOV R22, R16 ;  /* 0x0000001000167202 */ /* 0x000fe40000000f00 */
[----:B------:R-:W-:Y:S01]  /*01e0*/  IADD3 R20, PT, PT, -R19, RZ, RZ ;  /* 0x000000ff13147210 */ /* 0x000fe20007ffe1ff */
[----:B0-----:R-:W-:-:S04]  /*01f0*/  UIADD3 UR4, UP0, UPT, UR4, 0x10, URZ ;  /* 0x0000001004047890 */ /* 0x001fc8000ff1e0ff */
[----:B------:R-:W-:-:S12]  /*0200*/  UIADD3.X UR5, UPT, UPT, URZ, UR5, URZ, UP0, !UPT ;  /* 0x00000005ff057290 */ /* 0x000fd800087fe4ff */
.L_x_2:
[----:B------:R-:W0:Y:S01]  /*0210*/  LDC.64 R14, c[0x0][0x398] ;  /* 0x0000e600ff0e7b82 */ /* 0x000e220000000a00 */
[----:B------:R-:W-:Y:S02]  /*0220*/  MOV R4, UR4 ;  /* 0x0000000400047c02 */ /* 0x000fe40008000f00 */
[----:B------:R-:W-:-:S03]  /*0230*/  MOV R5, UR5 ;  /* 0x0000000500057c02 */ /* 0x000fc60008000f00 */
[----:B------:R-:W-:-:S05]  /*0240*/  IMAD.WIDE R4, R2, 0x4, R4 ;  /* 0x0000000402047825 */ /* 0x000fca00078e0204 */
[----:B------:R-:W2:Y:S04]  /*0250*/  LDG.E R21, desc[UR6][R4.64+-0x10] ;  /* 0xfffff00604157981 */ /* 0x000ea8000c1e1900 */
[----:B------:R-:W3:Y:S04]  /*0260*/  LDG.E R23, desc[UR6][R4.64+-0xc] ;  /* 0xfffff40604177981 */ /* 0x000ee8000c1e1900 */
[----:B------:R-:W4:Y:S01]  /*0270*/  LDG.E R29, desc[UR6][R4.64+-0x8] ;  /* 0xfffff806041d7981 */ /* 0x000f22000c1e1900 */
[----:B0-----:R-:W-:-:S05]  /*0280*/  IMAD.WIDE R14, R22, 0x4, R14 ;  /* 0x00000004160e7825 */ /* 0x001fca00078e020e */
[----:B------:R0:W2:Y:S01]  /*0290*/  LDG.E R24, desc[UR6][R14.64] ;  /* 0x000000060e187981 */ /* 0x0000a2000c1e1900 */
[----:B------:R-:W-:-:S04]  /*02a0*/  IMAD.WIDE R12, R3, 0x4, R14 ;  /* 0x00000004030c7825 */ /* 0x000fc800078e020e */
[C---:B------:R-:W-:Y:S02]  /*02b0*/  IMAD.WIDE R6, R3.reuse, 0x4, R12 ;  /* 0x0000000403067825 */ /* 0x040fe400078e020c */
[----:B------:R-:W3:Y:S02]  /*02c0*/  LDG.E R12, desc[UR6][R12.64] ;  /* 0x000000060c0c7981 */ /* 0x000ee4000c1e1900 */
[C---:B------:R-:W-:Y:S02]  /*02d0*/  IMAD.WIDE R8, R3.reuse, 0x4, R6 ;  /* 0x0000000403087825 */ /* 0x040fe400078e0206 */
[----:B------:R1:W4:Y:S02]  /*02e0*/  LDG.E R28, desc[UR6][R6.64] ;  /* 0x00000006061c7981 */ /* 0x000324000c1e1900 */
[C---:B------:R-:W-:Y:S02]  /*02f0*/  IMAD.WIDE R10, R3.reuse, 0x4, R8 ;  /* 0x00000004030a7825 */ /* 0x040fe400078e0208 */
[----:B------:R-:W5:Y:S02]  /*0300*/  LDG.E R8, desc[UR6][R8.64] ;  /* 0x0000000608087981 */ /* 0x000f64000c1e1900 */
[----:B0-----:R-:W-:-:S05]  /*0310*/  IMAD.WIDE R14, R3, 0x4, R10 ;  /* 0x00000004030e7825 */ /* 0x001fca00078e020a */
[----:B------:R-:W5:Y:S04]  /*0320*/  LDG.E R13, desc[UR6][R14.64] ;  /* 0x000000060e0d7981 */ /* 0x000f68000c1e1900 */
[----:B------:R-:W5:Y:S04]  /*0330*/  LDG.E R9, desc[UR6][R10.64] ;  /* 0x000000060a097981 */ /* 0x000f68000c1e1900 */
[----:B------:R-:W5:Y:S04]  /*0340*/  LDG.E R11, desc[UR6][R4.64+-0x4] ;  /* 0xfffffc06040b7981 */ /* 0x000f68000c1e1900 */
[----:B------:R-:W5:Y:S01]  /*0350*/  LDG.E R10, desc[UR6][R4.64+0x8] ;  /* 0x00000806040a7981 */ /* 0x000f62000c1e1900 */
[----:B--2---:R-:W-:Y:S01]  /*0360*/  FFMA R24, R21, R24, R26 ;  /* 0x0000001815187223 */ /* 0x004fe2000000001a */
[----:B------:R-:W-:-:S02]  /*0370*/  IMAD.WIDE R26, R3, 0x4, R14 ;  /* 0x00000004031a7825 */ /* 0x000fc400078e020e */
[----:B------:R-:W2:Y:S04]  /*0380*/  LDG.E R21, desc[UR6][R4.64] ;  /* 0x0000000604157981 */ /* 0x000ea8000c1e1900 */
[----:B------:R-:W2:Y:S01]  /*0390*/  LDG.E R14, desc[UR6][R4.64+0x4] ;  /* 0x00000406040e7981 */ /* 0x000ea2000c1e1900 */
[----:B-1----:R-:W-:-:S03]  /*03a0*/  IMAD.WIDE R6, R3, 0x4, R26 ;  /* 0x0000000403067825 */ /* 0x002fc600078e021a */
[----:B------:R-:W2:Y:S04]  /*03b0*/  LDG.E R15, desc[UR6][R4.64+0xc] ;  /* 0x00000c06040f7981 */ /* 0x000ea8000c1e1900 */
[----:B------:R-:W2:Y:S04]  /*03c0*/  LDG.E R6, desc[UR6][R6.64] ;  /* 0x0000000606067981 */ /* 0x000ea8000c1e1900 */
[----:B------:R-:W2:Y:S01]  /*03d0*/  LDG.E R5, desc[UR6][R26.64] ;  /* 0x000000061a057981 */ /* 0x000ea2000c1e1900 */
[----:B---3--:R-:W-:Y:S01]  /*03e0*/  FFMA R12, R23, R12, R24 ;  /* 0x0000000c170c7223 */ /* 0x008fe20000000018 */
[----:B------:R-:W-:-:S03]  /*03f0*/  IADD3 R20, PT, PT, R20, 0x8, RZ ;  /* 0x0000000814147810 */ /* 0x000fc60007ffe0ff */
[----:B----4-:R-:W-:Y:S01]  /*0400*/  FFMA R12, R29, R28, R12 ;  /* 0x0000001c1d0c7223 */ /* 0x010fe2000000000c */
[----:B------:R-:W-:Y:S02]  /*0410*/  ISETP.NE.AND P1, PT, R20, RZ, PT ;  /* 0x000000ff1400720c */ /* 0x000fe40003f25270 */
[----:B------:R-:W-:Y:S01]  /*0420*/  LEA R22, R3, R22, 0x3 ;  /* 0x0000001603167211 */ /* 0x000fe200078e18ff */
[----:B-----5:R-:W-:Y:S01]  /*0430*/  FFMA R8, R11, R8, R12 ;  /* 0x000000080b087223 */ /* 0x020fe2000000000c */
[----:B------:R-:W-:-:S03]  /*0440*/  IADD3 R2, PT, PT, R2, 0x8, RZ ;  /* 0x0000000802027810 */ /* 0x000fc60007ffe0ff */
[----:B--2---:R-:W-:-:S04]  /*0450*/  FFMA R9, R21, R9, R8 ;  /* 0x0000000915097223 */ /* 0x004fc80000000008 */
[----:B------:R-:W-:-:S04]  /*0460*/  FFMA R9, R14, R13, R9 ;  /* 0x0000000d0e097223 */ /* 0x000fc80000000009 */
[----:B------:R-:W-:-:S04]  /*0470*/  FFMA R10, R10, R5, R9 ;  /* 0x000000050a0a7223 */ /* 0x000fc80000000009 */
[----:B------:R-:W-:Y:S01]  /*0480*/  FFMA R26, R15, R6, R10 ;  /* 0x000000060f1a7223 */ /* 0x000fe2000000000a */
[----:B------:R-:W-:Y:S06]  /*0490*/  @P1 BRA `(.L_x_2) ;  /* 0xfffffffc005c1947 */ /* 0x000fec000383ffff */
.L_x_1:
[----:B------:R-:W-:Y:S05]  /*04a0*/  @!P0 BRA `(.L_x_0) ;  /* 0x0000000000d48947 */ /* 0x000fea0003800000 */
[----:B------:R-:W-:Y:S02]  /*04b0*/  ISETP.GE.U32.AND P0, PT, R25, 0x4, PT ;  /* 0x000000041900780c */ /* 0x000fe40003f06070 */
[----:B------:R-:W-:-:S04]  /*04c0*/  LOP3.LUT R2, R17, 0x3, RZ, 0xc0, !PT ;  /* 0x0000000311027812 */ /* 0x000fc800078ec0ff */
[----:B------:R-:W-:-:S07]  /*04d0*/  ISETP.NE.AND P1, PT, R2, RZ, PT ;  /* 0x000000ff0200720c */ /* 0x000fce0003f25270 */
[----:B------:R-:W-:Y:S06]  /*04e0*/  @!P0 BRA `(.L_x_3) ;  /* 0x0000000000588947 */ /* 0x000fec0003800000 */
[----:B------:R-:W0:Y:S01]  /*04f0*/  LDC.64 R10, c[0x0][0x398] ;  /* 0x0000e600ff0a7b82 */ /* 0x000e220000000a00 */
[----:B------:R-:W-:Y:S01]  /*0500*/  IMAD R9, R19, R3, R16 ;  /* 0x0000000313097224 */ /* 0x000fe200078e0210 */
[----:B------:R-:W-:-:S06]  /*0510*/  IADD3 R7, PT, PT, R18, R19, RZ ;  /* 0x0000001312077210 */ /* 0x000fcc0007ffe0ff */
[----:B------:R-:W1:Y:S01]  /*0520*/  LDC.64 R4, c[0x0][0x390] ;  /* 0x0000e400ff047b82 */ /* 0x000e620000000a00 */
[----:B0-----:R-:W-:-:S04]  /*0530*/  IMAD.WIDE R10, R9, 0x4, R10 ;  /* 0x00000004090a7825 */ /* 0x001fc800078e020a */
[----:B------:R-:W-:Y:S02]  /*0540*/  IMAD.WIDE R12, R3, 0x4, R10 ;  /* 0x00000004030c7825 */ /* 0x000fe400078e020a */
[----:B------:R-:W2:Y:S02]  /*0550*/  LDG.E R10, desc[UR6][R10.64] ;  /* 0x000000060a0a7981 */ /* 0x000ea4000c1e1900 */
[----:B-1----:R-:W-:-:S04]  /*0560*/  IMAD.WIDE R4, R7, 0x4, R4 ;  /* 0x0000000407047825 */ /* 0x002fc800078e0204 */
[C---:B------:R-:W-:Y:S01]  /*0570*/  IMAD.WIDE R6, R3.reuse, 0x4, R12 ;  /* 0x0000000403067825 */ /* 0x040fe200078e020c */
[----:B------:R-:W2:Y:S04]  /*0580*/  LDG.E R15, desc[UR6][R4.64] ;  /* 0x00000006040f7981 */ /* 0x000ea8000c1e1900 */
[----:B------:R-:W3:Y:S01]  /*0590*/  LDG.E R12, desc[UR6][R12.64] ;  /* 0x000000060c0c7981 */ /* 0x000ee2000c1e1900 */
[----:B------:R-:W-:-:S03]  /*05a0*/  IMAD.WIDE R8, R3, 0x4, R6 ;  /* 0x0000000403087825 */ /* 0x000fc600078e0206 */
[----:B------:R-:W3:Y:S04]  /*05b0*/  LDG.E R14, desc[UR6][R4.64+0x4] ;  /* 0x00000406040e7981 */ /* 0x000ee8000c1e1900 */
[----:B------:R-:W4:Y:S04]  /*05c0*/  LDG.E R20, desc[UR6][R6.64] ;  /* 0x0000000606147981 */ /* 0x000f28000c1e1900 */
[----:B------:R-:W4:Y:S04]  /*05d0*/  LDG.E R21, desc[UR6][R4.64+0x8] ;  /* 0x0000080604157981 */ /* 0x000f28000c1e1900 */
[----:B------:R-:W5:Y:S04]  /*05e0*/  LDG.E R23, desc[UR6][R4.64+0xc] ;  /* 0x00000c0604177981 */ /* 0x000f68000c1e1900 */
[----:B------:R-:W5:Y:S01]  /*05f0*/  LDG.E R8, desc[UR6][R8.64] ;  /* 0x0000000608087981 */ /* 0x000f62000c1e1900 */
[----:B------:R-:W-:Y:S01]  /*0600*/  IADD3 R19, PT, PT, R19, 0x4, RZ ;  /* 0x0000000413137810 */ /* 0x000fe20007ffe0ff */
[----:B--2---:R-:W-:-:S04]  /*0610*/  FFMA R15, R15, R10, R26 ;  /* 0x0000000a0f0f7223 */ /* 0x004fc8000000001a */
[----:B---3--:R-:W-:-:S04]  /*0620*/  FFMA R14, R14, R12, R15 ;  /* 0x0000000c0e0e7223 */ /* 0x008fc8000000000f */
[----:B----4-:R-:W-:-:S04]  /*0630*/  FFMA R14, R21, R20, R14 ;  /* 0x00000014150e7223 */ /* 0x010fc8000000000e */
[----:B-----5:R-:W-:-:S07]  /*0640*/  FFMA R26, R23, R8, R14 ;  /* 0x00000008171a7223 */ /* 0x020fce000000000e */
.L_x_3:
[----:B------:R-:W-:Y:S05]  /*0650*/  @!P1 BRA `(.L_x_0) ;  /* 0x0000000000689947 */ /* 0x000fea0003800000 */
[----:B------:R-:W0:Y:S01]  /*0660*/  LDC.64 R10, c[0x0][0x398] ;  /* 0x0000e600ff0a7b82 */ /* 0x000e220000000a00 */
[----:B------:R-:W-:Y:S02]  /*0670*/  ISETP.NE.AND P0, PT, R2, 0x1, PT ;  /* 0x000000010200780c */ /* 0x000fe40003f05270 */
[----:B------:R-:W-:-:S04]  /*0680*/  LOP3.LUT R17, R17, 0x1, RZ, 0xc0, !PT ;  /* 0x0000000111117812 */ /* 0x000fc800078ec0ff */
[----:B------:R-:W-:Y:S01]  /*0690*/  ISETP.NE.U32.AND P1, PT, R17, 0x1, PT ;  /* 0x000000011100780c */ /* 0x000fe20003f25070 */
[----:B------:R-:W1:Y:S06]  /*06a0*/  LDC.64 R8, c[0x0][0x390] ;  /* 0x0000e400ff087b82 */ /* 0x000e6c0000000a00 */
[C---:B------:R-:W-:Y:S01]  /*06b0*/  @P0 IMAD R15, R19.reuse, R3, R16 ;  /* 0x00000003130f0224 */ /* 0x040fe200078e0210 */
[----:B------:R-:W-:Y:S01]  /*06c0*/  @P0 IADD3 R13, PT, PT, R18, R19, RZ ;  /* 0x00000013120d0210 */ /* 0x000fe20007ffe0ff */
[----:B------:R-:W2:Y:S01]  /*06d0*/  LDC.64 R6, c[0x0][0x390] ;  /* 0x0000e400ff067b82 */ /* 0x000ea20000000a00 */
[----:B------:R-:W-:-:S07]  /*06e0*/  @P0 IADD3 R19, PT, PT, R19, 0x2, RZ ;  /* 0x0000000213130810 */ /* 0x000fce0007ffe0ff */
[----:B------:R-:W3:Y:S01]  /*06f0*/  LDC.64 R4, c[0x0][0x398] ;  /* 0x0000e600ff047b82 */ /* 0x000ee20000000a00 */
[----:B0-----:R-:W-:Y:S01]  /*0700*/  @P0 IMAD.WIDE R10, R15, 0x4, R10 ;  /* 0x000000040f0a0825 */ /* 0x001fe200078e020a */
[----:B------:R-:W-:-:S03]  /*0710*/  @!P1 IADD3 R15, PT, PT, R18, R19, RZ ;  /* 0x00000013120f9210 */ /* 0x000fc60007ffe0ff */
[----:B------:R-:W-:Y:S01]  /*0720*/  @!P1 IMAD R19, R19, R3, R16 ;  /* 0x0000000313139224 */ /* 0x000fe200078e0210 */
[----:B------:R-:W4:Y:S01]  /*0730*/  @P0 LDG.E R2, desc[UR6][R10.64] ;  /* 0x000000060a020981 */ /* 0x000f22000c1e1900 */
[----:B-1----:R-:W-:-:S04]  /*0740*/  @P0 IMAD.WIDE R8, R13, 0x4, R8 ;  /* 0x000000040d080825 */ /* 0x002fc800078e0208 */
[----:B------:R-:W-:Y:S01]  /*0750*/  @P0 IMAD.WIDE R12, R3, 0x4, R10 ;  /* 0x00000004030c0825 */ /* 0x000fe200078e020a */
[----:B------:R-:W4:Y:S03]  /*0760*/  @P0 LDG.E R17, desc[UR6][R8.64] ;  /* 0x0000000608110981 */ /* 0x000f26000c1e1900 */
[----:B--2---:R-:W-:Y:S01]  /*0770*/  @!P1 IMAD.WIDE R6, R15, 0x4, R6 ;  /* 0x000000040f069825 */ /* 0x004fe200078e0206 */
[----:B------:R-:W2:Y:S04]  /*0780*/  @P0 LDG.E R21, desc[UR6][R8.64+0x4] ;  /* 0x0000040608150981 */ /* 0x000ea8000c1e1900 */
[----:B------:R-:W2:Y:S01]  /*0790*/  @P0 LDG.E R12, desc[UR6][R12.64] ;  /* 0x000000060c0c0981 */ /* 0x000ea2000c1e1900 */
[----:B---3--:R-:W-:-:S03]  /*07a0*/  @!P1 IMAD.WIDE R4, R19, 0x4, R4 ;  /* 0x0000000413049825 */ /* 0x008fc600078e0204 */
[----:B------:R-:W3:Y:S04]  /*07b0*/  @!P1 LDG.E R7, desc[UR6][R6.64] ;  /* 0x0000000606079981 */ /* 0x000ee8000c1e1900 */
[----:B------:R-:W3:Y:S01]  /*07c0*/  @!P1 LDG.E R4, desc[UR6][R4.64] ;  /* 0x0000000604049981 */ /* 0x000ee2000c1e1900 */
[----:B----4-:R-:W-:-:S04]  /*07d0*/  @P0 FFMA R2, R17, R2, R26 ;  /* 0x0000000211020223 */ /* 0x010fc8000000001a */
[----:B--2---:R-:W-:-:S04]  /*07e0*/  @P0 FFMA R26, R21, R12, R2 ;  /* 0x0000000c151a0223 */ /* 0x004fc80000000002 */
[----:B---3--:R-:W-:-:S07]  /*07f0*/  @!P1 FFMA R26, R7, R4, R26 ;  /* 0x00000004071a9223 */ /* 0x008fce000000001a */
.L_x_0:
[----:B------:R-:W0:Y:S01]  /*0800*/  LDC.64 R4, c[0x0][0x3a8] ;  /* 0x0000ea00ff047b82 */ /* 0x000e220000000a00 */
[----:B------:R-:W-:Y:S01]  /*0810*/  IMAD R3, R0, R3, R16 ;  /* 0x0000000300037224 */ /* 0x000fe200078e0210 */
[----:B------:R-:W1:Y:S01]  /*0820*/  LDCU UR4, c[0x0][0x3a0] ;  /* 0x00007400ff0477ac */ /* 0x000e620008000800 */
[----:B------:R-:W2:Y:S02]  /*0830*/  LDCU UR5, c[0x0][0x38c] ;  /* 0x00007180ff0577ac */ /* 0x000ea40008000800 */
[----:B0-----:R-:W-:-:S05]  /*0840*/  IMAD.WIDE R2, R3, 0x4, R4 ;  /* 0x0000000403027825 */ /* 0x001fca00078e0204 */
[----:B------:R-:W1:Y:S02]  /*0850*/  LDG.E R0, desc[UR6][R2.64] ;  /* 0x0000000602007981 */ /* 0x000e64000c1e1900 */
[----:B-1----:R-:W-:-:S04]  /*0860*/  FMUL R5, R0, UR4 ;  /* 0x0000000400057c20 */ /* 0x002fc80008400000 */
[----:B--2---:R-:W-:-:S05]  /*0870*/  FFMA R5, R26, UR5, R5 ;  /* 0x000000051a057c23 */ /* 0x004fca0008000005 */
[----:B------:R-:W-:Y:S01]  /*0880*/  STG.E desc[UR6][R2.64], R5 ;  /* 0x0000000502007986 */ /* 0x000fe2000c101906 */
[----:B------:R-:W-:Y:S05]  /*0890*/  EXIT ;  /* 0x000000000000794d */ /* 0x000fea0003800000 */
.L_x_4:
[----:B------:R-:W-:-:S00]  /*08a0*/  BRA `(.L_x_4) ;  /* 0xfffffffc00fc7947 */ /* 0x000fc0000383ffff */
[----:B------:R-:W-:-:S00]  /*08b0*/  NOP ;  /* 0x0000000000007918 */ /* 0x000fc00000000000 */
        /* <DEDUP_REMOVED lines=12> */
.L_x_5:


//--------------------- .nv.shared.reserved.0     --------------------------
	.section	.nv.shared.reserved.0,"aw",@nobits
	.weak		__nv_reservedSMEM_offset_0_alias
	.size		__nv_reservedSMEM_offset_0_alias, 0, 64
	.other		__nv_reservedSMEM_offset_0_alias,@"STO_CUDA_RESERVED_SHARED STV_DEFAULT"
__nv_reservedSMEM_offset_0_alias:
	.zero		0
	.zero		64


//--------------------- .nv.constant0._Z14sgemm_coalesceiiifPKfS0_fPf --------------------------
	.section	.nv.constant0._Z14sgemm_coalesceiiifPKfS0_fPf,"a",@progbits
	.sectionflags	@""
	.align	4
.nv.constant0._Z14sgemm_coalesceiiifPKfS0_fPf:
	.zero		944


//--------------------- SYMBOLS --------------------------

	.type		.nv.reservedSmem.offset0,@object
	.size		.nv.reservedSmem.offset0,0x4
